	.headerflags	@"EF_CUDA_TEXMODE_UNIFIED EF_CUDA_64BIT_ADDRESS EF_CUDA_ACCELERATORS EF_CUDA_SM90 EF_CUDA_VIRTUAL_SM(EF_CUDA_SM90)"
	.elftype	@"ET_EXEC"


//--------------------- .nv.info                  --------------------------
	.section	.nv.info,"",@"SHT_CUDA_INFO"
	.align	4


	//----- nvinfo : EIATTR_REGCOUNT
	.align		4
        /*0000*/ 	.byte	0x04, 0x2f
        /*0002*/ 	.short	(.L_3 - .L_2)
	.align		4
.L_2:
        /*0004*/ 	.word	index@(triton_poi_fused__native_batch_norm_legit_no_training_avg_pool2d_relu_10)
        /*0008*/ 	.word	0x00000018


	//----- nvinfo : EIATTR_MIN_STACK_SIZE
	.align		4
.L_3:
        /*000c*/ 	.byte	0x04, 0x12
        /*000e*/ 	.short	(.L_5 - .L_4)
	.align		4
.L_4:
        /*0010*/ 	.word	index@(triton_poi_fused__native_batch_norm_legit_no_training_avg_pool2d_relu_10)
        /*0014*/ 	.word	0x00000000


	//----- nvinfo : EIATTR_FRAME_SIZE
	.align		4
.L_5:
        /*0018*/ 	.byte	0x04, 0x11
        /*001a*/ 	.short	(.L_7 - .L_6)
	.align		4
.L_6:
        /*001c*/ 	.word	index@(triton_poi_fused__native_batch_norm_legit_no_training_avg_pool2d_relu_10)
        /*0020*/ 	.word	0x00000000


	//----- nvinfo : EIATTR_MIN_STACK_SIZE
	.align		4
.L_7:
        /*0024*/ 	.byte	0x04, 0x12
        /*0026*/ 	.short	(.L_9 - .L_8)
	.align		4
.L_8:
        /*0028*/ 	.word	index@(triton_poi_fused__native_batch_norm_legit_no_training_avg_pool2d_relu_10)
        /*002c*/ 	.word	0x00000000
.L_9:


//--------------------- .nv.info.triton_poi_fused__native_batch_norm_legit_no_training_avg_pool2d_relu_10 --------------------------
	.section	.nv.info.triton_poi_fused__native_batch_norm_legit_no_training_avg_pool2d_relu_10,"",@"SHT_CUDA_INFO"
	.sectionflags	@""
	.align	4


	//----- nvinfo : EIATTR_CUDA_API_VERSION
	.align		4
        /*0000*/ 	.byte	0x04, 0x37
        /*0002*/ 	.short	(.L_11 - .L_10)
.L_10:
        /*0004*/ 	.word	0x0000007c


	//----- nvinfo : EIATTR_KPARAM_INFO
	.align		4
.L_11:
        /*0008*/ 	.byte	0x04, 0x17
        /*000a*/ 	.short	(.L_13 - .L_12)
.L_12:
        /*000c*/ 	.word	0x00000000
        /*0010*/ 	.short	0x0007
        /*0012*/ 	.short	0x0038
        /*0014*/ 	.byte	0x00, 0xf0, 0x11, 0x00


	//----- nvinfo : EIATTR_KPARAM_INFO
	.align		4
.L_13:
        /*0018*/ 	.byte	0x04, 0x17
        /*001a*/ 	.short	(.L_15 - .L_14)
.L_14:
        /*001c*/ 	.word	0x00000000
        /*0020*/ 	.short	0x0006
        /*0022*/ 	.short	0x0030
        /*0024*/ 	.byte	0x00, 0xf4, 0x21, 0x00


	//----- nvinfo : EIATTR_KPARAM_INFO
	.align		4
.L_15:
        /*0028*/ 	.byte	0x04, 0x17
        /*002a*/ 	.short	(.L_17 - .L_16)
.L_16:
        /*002c*/ 	.word	0x00000000
        /*0030*/ 	.short	0x0005
        /*0032*/ 	.short	0x0028
        /*0034*/ 	.byte	0x00, 0xf4, 0x21, 0x00


	//----- nvinfo : EIATTR_KPARAM_INFO
	.align		4
.L_17:
        /*0038*/ 	.byte	0x04, 0x17
        /*003a*/ 	.short	(.L_19 - .L_18)
.L_18:
        /*003c*/ 	.word	0x00000000
        /*0040*/ 	.short	0x0004
        /*0042*/ 	.short	0x0020
        /*0044*/ 	.byte	0x00, 0xf4, 0x21, 0x00


	//----- nvinfo : EIATTR_KPARAM_INFO
	.align		4
.L_19:
        /*0048*/ 	.byte	0x04, 0x17
        /*004a*/ 	.short	(.L_21 - .L_20)
.L_20:
        /*004c*/ 	.word	0x00000000
        /*0050*/ 	.short	0x0003
        /*0052*/ 	.short	0x0018
        /*0054*/ 	.byte	0x00, 0xf4, 0x21, 0x00


	//----- nvinfo : EIATTR_KPARAM_INFO
	.align		4
.L_21:
        /*0058*/ 	.byte	0x04, 0x17
        /*005a*/ 	.short	(.L_23 - .L_22)
.L_22:
        /*005c*/ 	.word	0x00000000
        /*0060*/ 	.short	0x0002
        /*0062*/ 	.short	0x0010
        /*0064*/ 	.byte	0x00, 0xf4, 0x21, 0x00


	//----- nvinfo : EIATTR_KPARAM_INFO
	.align		4
.L_23:
        /*0068*/ 	.byte	0x04, 0x17
        /*006a*/ 	.short	(.L_25 - .L_24)
.L_24:
        /*006c*/ 	.word	0x00000000
        /*0070*/ 	.short	0x0001
        /*0072*/ 	.short	0x0008
        /*0074*/ 	.byte	0x00, 0xf4, 0x21, 0x00


	//----- nvinfo : EIATTR_KPARAM_INFO
	.align		4
.L_25:
        /*0078*/ 	.byte	0x04, 0x17
        /*007a*/ 	.short	(.L_27 - .L_26)
.L_26:
        /*007c*/ 	.word	0x00000000
        /*0080*/ 	.short	0x0000
        /*0082*/ 	.short	0x0000
        /*0084*/ 	.byte	0x00, 0xf4, 0x21, 0x00


	//----- nvinfo : EIATTR_SPARSE_MMA_MASK
	.align		4
.L_27:
        /*0088*/ 	.byte	0x03, 0x50
        /*008a*/ 	.short	0x0000


	//----- nvinfo : EIATTR_MAXREG_COUNT
	.align		4
        /*008c*/ 	.byte	0x03, 0x1b
        /*008e*/ 	.short	0x00ff


	//----- nvinfo : EIATTR_EXIT_INSTR_OFFSETS
	.align		4
        /*0090*/ 	.byte	0x04, 0x1c
        /*0092*/ 	.short	(.L_29 - .L_28)


	//   ....[0]....
.L_28:
        /*0094*/ 	.word	0x00000450


	//----- nvinfo : EIATTR_REQNTID
	.align		4
.L_29:
        /*0098*/ 	.byte	0x04, 0x10
        /*009a*/ 	.short	(.L_31 - .L_30)
.L_30:
        /*009c*/ 	.word	0x00000080
        /*00a0*/ 	.word	0x00000001
        /*00a4*/ 	.word	0x00000001


	//----- nvinfo : EIATTR_CBANK_PARAM_SIZE
	.align		4
.L_31:
        /*00a8*/ 	.byte	0x03, 0x19
        /*00aa*/ 	.short	0x003c


	//----- nvinfo : EIATTR_PARAM_CBANK
	.align		4
        /*00ac*/ 	.byte	0x04, 0x0a
        /*00ae*/ 	.short	(.L_33 - .L_32)
	.align		4
.L_32:
        /*00b0*/ 	.word	index@(.nv.constant0.triton_poi_fused__native_batch_norm_legit_no_training_avg_pool2d_relu_10)
        /*00b4*/ 	.short	0x0210
        /*00b6*/ 	.short	0x003c


	//----- nvinfo : EIATTR_SW_WAR
	.align		4
.L_33:
        /*00b8*/ 	.byte	0x04, 0x36
        /*00ba*/ 	.short	(.L_35 - .L_34)
.L_34:
        /*00bc*/ 	.word	0x00000008
.L_35:


//--------------------- .nv.callgraph             --------------------------
	.section	.nv.callgraph,"",@"SHT_CUDA_CALLGRAPH"
	.align	4
	.sectionentsize	8
	.align		4
        /*0000*/ 	.word	0x00000000
	.align		4
        /*0004*/ 	.word	0xffffffff
	.align		4
        /*0008*/ 	.word	0x00000000
	.align		4
        /*000c*/ 	.word	0xfffffffe
	.align		4
        /*0010*/ 	.word	0x00000000
	.align		4
        /*0014*/ 	.word	0xfffffffd
	.align		4
        /*0018*/ 	.word	0x00000000
	.align		4
        /*001c*/ 	.word	0xfffffffc


//--------------------- .nv.constant4             --------------------------
	.section	.nv.constant4,"a",@progbits
	.align	8
	.align		8
.nv.constant4:
        /*0000*/ 	.dword	_$_str
	.align		8
        /*0008*/ 	.dword	_$_str_$_2


//--------------------- .text.triton_poi_fused__native_batch_norm_legit_no_training_avg_pool2d_relu_10 --------------------------
	.section	.text.triton_poi_fused__native_batch_norm_legit_no_training_avg_pool2d_relu_10,"ax",@progbits
	.align	128
        .global         triton_poi_fused__native_batch_norm_legit_no_training_avg_pool2d_relu_10
        .type           triton_poi_fused__native_batch_norm_legit_no_training_avg_pool2d_relu_10,@function
        .size           triton_poi_fused__native_batch_norm_legit_no_training_avg_pool2d_relu_10,(.L_x_1 - triton_poi_fused__native_batch_norm_legit_no_training_avg_pool2d_relu_10)
        .other          triton_poi_fused__native_batch_norm_legit_no_training_avg_pool2d_relu_10,@"STO_CUDA_ENTRY STV_DEFAULT"
triton_poi_fused__native_batch_norm_legit_no_training_avg_pool2d_relu_10:
.text.triton_poi_fused__native_batch_norm_legit_no_training_avg_pool2d_relu_10:
[----:B------:R-:W-:Y:S01]  /*0000*/  LDC R1, c[0x0][0x28] ;  /* 0x00000a00ff017b82 */ /* 0x000fe20000000800 */
[----:B------:R-:W1:Y:S07]  /*0010*/  S2R R0, SR_TID.X ;  /* 0x0000000000007919 */ /* 0x000e6e0000002100 */
[----:B------:R-:W2:Y:S01]  /*0020*/  LDC.64 R4, c[0x0][0x220] ;  /* 0x00008800ff047b82 */ /* 0x000ea20000000a00 */
[----:B------:R-:W-:Y:S01]  /*0030*/  ULDC.64 UR4, c[0x0][0x208] ;  /* 0x0000820000047ab9 */ /* 0x000fe20000000a00 */
[----:B------:R-:W3:Y:S06]  /*0040*/  S2R R3, SR_CTAID.X ;  /* 0x0000000000037919 */ /* 0x000eec0000002500 */
[----:B------:R-:W4:Y:S08]  /*0050*/  LDC.64 R8, c[0x0][0x210] ;  /* 0x00008400ff087b82 */ /* 0x000f300000000a00 */
[----:B------:R-:W5:Y:S01]  /*0060*/  LDC.64 R10, c[0x0][0x218] ;  /* 0x00008600ff0a7b82 */ /* 0x000f620000000a00 */
[----:B-1----:R-:W-:-:S02]  /*0070*/  LOP3.LUT R0, R0, 0x7f, RZ, 0xc0, !PT ;  /* 0x0000007f00007812 */ /* 0x002fc400078ec0ff */
[----:B---3--:R-:W-:Y:S02]  /*0080*/  SHF.R.S32.HI R2, RZ, 0x18, R3 ;  /* 0x00000018ff027819 */ /* 0x008fe40000011403 */
[----:B------:R-:W-:Y:S02]  /*0090*/  LEA R0, R3, R0, 0x7 ;  /* 0x0000000003007211 */ /* 0x000fe400078e38ff */
[----:B------:R-:W-:-:S04]  /*00a0*/  SGXT R3, R2, 0x1 ;  /* 0x000000010203781a */ /* 0x000fc80000000200 */
[----:B------:R-:W-:-:S04]  /*00b0*/  LEA.HI R3, R3, R0, RZ, 0x6 ;  /* 0x0000000003037211 */ /* 0x000fc800078f30ff */
[----:B------:R-:W-:-:S04]  /*00c0*/  SHF.R.S32.HI R3, RZ, 0x6, R3 ;  /* 0x00000006ff037819 */ /* 0x000fc80000011403 */
[----:B------:R-:W-:-:S04]  /*00d0*/  LEA.HI R2, R3, R3, RZ, 0x7 ;  /* 0x0000000303027211 */ /* 0x000fc800078f38ff */
[----:B------:R-:W-:-:S04]  /*00e0*/  LOP3.LUT R2, R2, 0xffffff80, RZ, 0xc0, !PT ;  /* 0xffffff8002027812 */ /* 0x000fc800078ec0ff */
[----:B------:R-:W-:-:S05]  /*00f0*/  IADD3 R7, R3, -R2, RZ ;  /* 0x8000000203077210 */ /* 0x000fca0007ffe0ff */
[----:B--2---:R-:W-:-:S05]  /*0100*/  IMAD.WIDE R4, R7, 0x4, R4 ;  /* 0x0000000407047825 */ /* 0x004fca00078e0204 */
[----:B------:R1:W2:Y:S01]  /*0110*/  LDG.E.EL R6, desc[UR4][R4.64] ;  /* 0x0000000404067981 */ /* 0x0002a2000c2e1900 */
[----:B------:R-:W-:-:S04]  /*0120*/  SHF.R.S32.HI R3, RZ, 0x1f, R0 ;  /* 0x0000001fff037819 */ /* 0x000fc80000011400 */
[----:B------:R-:W-:-:S04]  /*0130*/  LEA.HI R3, R3, R0, RZ, 0x3 ;  /* 0x0000000003037211 */ /* 0x000fc800078f18ff */
[C---:B------:R-:W-:Y:S01]  /*0140*/  LOP3.LUT R13, R3.reuse, 0x7ffffff8, RZ, 0xc0, !PT ;  /* 0x7ffffff8030d7812 */ /* 0x040fe200078ec0ff */
[----:B-1----:R-:W1:Y:S01]  /*0150*/  LDC.64 R4, c[0x0][0x230] ;  /* 0x00008c00ff047b82 */ /* 0x002e620000000a00 */
[----:B------:R-:W-:-:S03]  /*0160*/  SHF.L.U32 R3, R3, 0x2, RZ ;  /* 0x0000000203037819 */ /* 0x000fc600000006ff */
[----:B------:R-:W-:Y:S01]  /*0170*/  IMAD.IADD R13, R0, 0x1, -R13 ;  /* 0x00000001000d7824 */ /* 0x000fe200078e0a0d */
[----:B------:R-:W-:-:S04]  /*0180*/  LOP3.LUT R2, R3, 0xffffffe0, RZ, 0xc0, !PT ;  /* 0xffffffe003027812 */ /* 0x000fc800078ec0ff */
[----:B------:R-:W-:Y:S02]  /*0190*/  LEA R13, R13, R2, 0x1 ;  /* 0x000000020d0d7211 */ /* 0x000fe400078e08ff */
[----:B------:R-:W3:Y:S02]  /*01a0*/  LDC.64 R2, c[0x0][0x228] ;  /* 0x00008a00ff027b82 */ /* 0x000ee40000000a00 */
[----:B------:R-:W-:Y:S01]  /*01b0*/  IADD3 R21, R13, 0x11, RZ ;  /* 0x000000110d157810 */ /* 0x000fe20007ffe0ff */
[C---:B------:R-:W-:Y:S02]  /*01c0*/  VIADD R17, R13.reuse, 0x10 ;  /* 0x000000100d117836 */ /* 0x040fe40000000000 */
[----:B----4-:R-:W-:-:S04]  /*01d0*/  IMAD.WIDE R14, R13, 0x4, R8 ;  /* 0x000000040d0e7825 */ /* 0x010fc800078e0208 */
[----:B------:R-:W-:Y:S01]  /*01e0*/  IMAD.WIDE R16, R17, 0x4, R8 ;  /* 0x0000000411107825 */ /* 0x000fe200078e0208 */
[----:B------:R-:W4:Y:S03]  /*01f0*/  LDG.E.EL R12, desc[UR4][R14.64] ;  /* 0x000000040e0c7981 */ /* 0x000f26000c2e1900 */
[----:B-----5:R-:W-:Y:S01]  /*0200*/  IMAD.WIDE R18, R7, 0x4, R10 ;  /* 0x0000000407127825 */ /* 0x020fe200078e020a */
[----:B------:R-:W4:Y:S03]  /*0210*/  LDG.E.EL R13, desc[UR4][R14.64+0x4] ;  /* 0x000004040e0d7981 */ /* 0x000f26000c2e1900 */
[----:B------:R-:W-:Y:S02]  /*0220*/  IMAD.WIDE R10, R21, 0x4, R8 ;  /* 0x00000004150a7825 */ /* 0x000fe400078e0208 */
[----:B------:R-:W5:Y:S04]  /*0230*/  LDG.E.EL R8, desc[UR4][R16.64] ;  /* 0x0000000410087981 */ /* 0x000f68000c2e1900 */
[----:B------:R-:W5:Y:S04]  /*0240*/  LDG.E.EL R9, desc[UR4][R18.64] ;  /* 0x0000000412097981 */ /* 0x000f68000c2e1900 */
[----:B------:R1:W5:Y:S02]  /*0250*/  LDG.E.EL R10, desc[UR4][R10.64] ;  /* 0x000000040a0a7981 */ /* 0x000364000c2e1900 */
[----:B-1----:R-:W-:-:S02]  /*0260*/  IMAD.WIDE R20, R7, 0x4, R4 ;  /* 0x0000000407147825 */ /* 0x002fc400078e0204 */
[----:B------:R-:W1:Y:S02]  /*0270*/  LDC.64 R4, c[0x0][0x238] ;  /* 0x00008e00ff047b82 */ /* 0x000e640000000a00 */
[----:B---3--:R-:W-:Y:S02]  /*0280*/  IMAD.WIDE R2, R7, 0x4, R2 ;  /* 0x0000000407027825 */ /* 0x008fe400078e0202 */
[----:B------:R-:W3:Y:S04]  /*0290*/  LDG.E.EL R20, desc[UR4][R20.64] ;  /* 0x0000000414147981 */ /* 0x000ee8000c2e1900 */
[----:B------:R1:W3:Y:S01]  /*02a0*/  LDG.E.EL R7, desc[UR4][R2.64] ;  /* 0x0000000402077981 */ /* 0x0002e2000c2e1900 */
[----:B0-----:R-:W-:Y:S01]  /*02b0*/  HFMA2.MMA R11, -RZ, RZ, 1.625, 0 ;  /* 0x3e800000ff0b7435 */ /* 0x001fe200000001ff */
[----:B-1----:R-:W0:Y:S01]  /*02c0*/  LDC.64 R2, c[0x0][0x240] ;  /* 0x00009000ff027b82 */ /* 0x002e220000000a00 */
[----:B------:R-:W-:-:S04]  /*02d0*/  IMAD.WIDE R4, R0, 0x4, R4 ;  /* 0x0000000400047825 */ /* 0x000fc800078e0204 */
[----:B0-----:R-:W-:-:S04]  /*02e0*/  IMAD.WIDE R2, R0, 0x4, R2 ;  /* 0x0000000400027825 */ /* 0x001fc800078e0202 */
[----:B--2---:R-:W-:-:S04]  /*02f0*/  FADD R6, R6, 9.9999997473787516356e-06 ;  /* 0x3727c5ac06067421 */ /* 0x004fc80000000000 */
[----:B------:R-:W0:Y:S02]  /*0300*/  MUFU.SQRT R14, R6 ;  /* 0x00000006000e7308 */ /* 0x000e240000002000 */
[C---:B0-----:R-:W-:Y:S02]  /*0310*/  FSETP.GT.AND P0, PT, R14.reuse, 8.50705917302346158658e+37, PT ;  /* 0x7e8000000e00780b */ /* 0x041fe40003f04000 */
[----:B------:R-:W-:-:S11]  /*0320*/  FSETP.GEU.AND P1, PT, R14, 1.175494350822287508e-38, PT ;  /* 0x008000000e00780b */ /* 0x000fd60003f2e000 */
[----:B------:R-:W-:-:S04]  /*0330*/  @P0 FMUL R14, R14, 0.25 ;  /* 0x3e8000000e0e0820 */ /* 0x000fc80000400000 */
[----:B------:R-:W-:Y:S01]  /*0340*/  @!P1 FMUL R14, R14, 16777216 ;  /* 0x4b8000000e0e9820 */ /* 0x000fe20000400000 */
[----:B----4-:R-:W-:-:S05]  /*0350*/  FADD R13, R12, R13 ;  /* 0x0000000d0c0d7221 */ /* 0x010fca0000000000 */
[----:B------:R-:W0:Y:S01]  /*0360*/  MUFU.RCP R14, R14 ;  /* 0x0000000e000e7308 */ /* 0x000e220000001000 */
[----:B------:R-:W-:Y:S01]  /*0370*/  FSEL R11, R11, 1, P0 ;  /* 0x3f8000000b0b7808 */ /* 0x000fe20000000000 */
[----:B-----5:R-:W-:Y:S01]  /*0380*/  FADD R13, R8, R13 ;  /* 0x0000000d080d7221 */ /* 0x020fe20000000000 */
[----:B------:R-:W-:-:S03]  /*0390*/  LOP3.LUT R9, R9, 0x80000000, RZ, 0x3c, !PT ;  /* 0x8000000009097812 */ /* 0x000fc600078e3cff */
[----:B------:R-:W-:Y:S01]  /*03a0*/  @!P1 FMUL R11, R11, 16777216 ;  /* 0x4b8000000b0b9820 */ /* 0x000fe20000400000 */
[----:B------:R-:W-:-:S04]  /*03b0*/  FADD R10, R10, R13 ;  /* 0x0000000d0a0a7221 */ /* 0x000fc80000000000 */
[----:B------:R-:W-:Y:S01]  /*03c0*/  FFMA R9, R10, 0.25, R9 ;  /* 0x3e8000000a097823 */ /* 0x000fe20000000009 */
[----:B0-----:R-:W-:-:S04]  /*03d0*/  FMUL R6, R14, R11 ;  /* 0x0000000b0e067220 */ /* 0x001fc80000400000 */
[----:B------:R-:W-:-:S04]  /*03e0*/  FMUL R6, R9, R6 ;  /* 0x0000000609067220 */ /* 0x000fc80000400000 */
[----:B---3--:R-:W-:Y:S01]  /*03f0*/  FFMA R6, R7, R6, R20 ;  /* 0x0000000607067223 */ /* 0x008fe20000000014 */
[----:B------:R-:W-:-:S04]  /*0400*/  FMUL R7, R10, 0.25 ;  /* 0x3e8000000a077820 */ /* 0x000fc80000400000 */
[----:B------:R-:W-:-:S04]  /*0410*/  FSETP.GEU.AND P0, PT, R6, RZ, PT ;  /* 0x000000ff0600720b */ /* 0x000fc80003f0e000 */
[----:B------:R-:W-:Y:S01]  /*0420*/  FSEL R9, R6, RZ, P0 ;  /* 0x000000ff06097208 */ /* 0x000fe20000000000 */
[----:B------:R-:W-:Y:S04]  /*0430*/  STG.E desc[UR4][R4.64], R7 ;  /* 0x0000000704007986 */ /* 0x000fe8000c101904 */
[----:B------:R-:W-:Y:S01]  /*0440*/  STG.E desc[UR4][R2.64], R9 ;  /* 0x0000000902007986 */ /* 0x000fe2000c101904 */
[----:B------:R-:W-:Y:S05]  /*0450*/  EXIT ;  /* 0x000000000000794d */ /* 0x000fea0003800000 */
.L_x_0:
[----:B------:R-:W-:-:S00]  /*0460*/  BRA `(.L_x_0) ;  /* 0xfffffffc00fc7947 */ /* 0x000fc0000383ffff */
[----:B------:R-:W-:-:S00]  /*0470*/  NOP ;  /* 0x0000000000007918 */ /* 0x000fc00000000000 */
        /* <DEDUP_REMOVED lines=8> */
.L_x_1:


//--------------------- .nv.global.init           --------------------------
	.section	.nv.global.init,"aw",@progbits
.nv.global.init:
	.type		_$_str,@object
	.size		_$_str,(_$_str_$_2 - _$_str)
_$_str:
        /*0000*/ 	.byte	0x5f, 0x5f, 0x43, 0x55, 0x44, 0x41, 0x5f, 0x46, 0x54, 0x5a, 0x00
	.type		_$_str_$_2,@object
	.size		_$_str_$_2,(.L_1 - _$_str_$_2)
_$_str_$_2:
        /*000b*/ 	.byte	0x5f, 0x5f, 0x43, 0x55, 0x44, 0x41, 0x5f, 0x50, 0x52, 0x45, 0x43, 0x5f, 0x53, 0x51, 0x52, 0x54
        /*001b*/ 	.byte	0x00
.L_1:


//--------------------- .nv.constant0.triton_poi_fused__native_batch_norm_legit_no_training_avg_pool2d_relu_10 --------------------------
	.section	.nv.constant0.triton_poi_fused__native_batch_norm_legit_no_training_avg_pool2d_relu_10,"a",@progbits
	.sectionflags	@""
	.align	4
.nv.constant0.triton_poi_fused__native_batch_norm_legit_no_training_avg_pool2d_relu_10:
	.zero		588
